//
// Generated by NVIDIA NVVM Compiler
//
// Compiler Build ID: CL-36424714
// Cuda compilation tools, release 13.0, V13.0.88
// Based on NVVM 20.0.0
//

.version 9.0
.target sm_100
.address_size 64

	// .globl	_Z15factorialKernelv
.extern .func  (.param .b32 func_retval0) vprintf
(
	.param .b64 vprintf_param_0,
	.param .b64 vprintf_param_1
)
;
.global .align 1 .b8 $str[8] = {37, 100, 33, 61, 37, 100, 10};

.visible .entry _Z15factorialKernelv()
{
	.local .align 8 .b8 	__local_depot0[8];
	.reg .b64 	%SP;
	.reg .b64 	%SPL;
	.reg .pred 	%p<6>;
	.reg .b32 	%r<35>;
	.reg .b64 	%rd<20>;

	mov.u64 	%SPL, __local_depot0;
	cvta.local.u64 	%SP, %SPL;
	mov.u32 	%r14, %tid.x;
	cvt.u64.u32 	%rd1, %r14;
	setp.eq.s32 	%p1, %r14, 0;
	mov.b32 	%r34, 1;
	@%p1 bra 	$L__BB0_7;
	cvt.u32.u64 	%r17, %rd1;
	and.b64  	%rd19, %rd1, 3;
	setp.lt.u32 	%p2, %r17, 4;
	mov.b32 	%r34, 1;
	mov.b64 	%rd18, 1;
	@%p2 bra 	$L__BB0_4;
	and.b64  	%rd11, %rd1, 1020;
	neg.s64 	%rd3, %rd11;
	mov.b32 	%r34, 1;
	mov.b64 	%rd18, 1;
	mov.b32 	%r28, 2;
$L__BB0_3:
	add.s32 	%r20, %r28, -1;
	mul.lo.s32 	%r21, %r34, %r20;
	add.s32 	%r22, %r28, 2;
	mul.lo.s32 	%r23, %r21, %r28;
	mad.lo.s32 	%r24, %r23, %r28, %r23;
	mul.lo.s32 	%r34, %r24, %r22;
	add.s64 	%rd18, %rd18, 4;
	add.s64 	%rd12, %rd3, %rd18;
	add.s32 	%r28, %r28, 4;
	setp.ne.s64 	%p3, %rd12, 1;
	@%p3 bra 	$L__BB0_3;
$L__BB0_4:
	setp.eq.s64 	%p4, %rd19, 0;
	@%p4 bra 	$L__BB0_7;
	cvt.u32.u64 	%r32, %rd18;
$L__BB0_6:
	.pragma "nounroll";
	mul.lo.s32 	%r34, %r34, %r32;
	add.s32 	%r32, %r32, 1;
	add.s64 	%rd19, %rd19, -1;
	setp.ne.s64 	%p5, %rd19, 0;
	@%p5 bra 	$L__BB0_6;
$L__BB0_7:
	cvt.u32.u64 	%r25, %rd1;
	add.u64 	%rd13, %SP, 0;
	add.u64 	%rd14, %SPL, 0;
	st.local.v2.u32 	[%rd14], {%r25, %r34};
	mov.u64 	%rd15, $str;
	cvta.global.u64 	%rd16, %rd15;
	{ // callseq 0, 0
	.param .b64 param0;
	st.param.b64 	[param0], %rd16;
	.param .b64 param1;
	st.param.b64 	[param1], %rd13;
	.param .b32 retval0;
	call.uni (retval0), 
	vprintf, 
	(
	param0, 
	param1
	);
	ld.param.b32 	%r26, [retval0];
	} // callseq 0
	ret;

}


// ===== COMPILED SASS (sm_100) =====

	.target	sm_100

	.elftype	@"ET_EXEC"


//--------------------- .note.nv.tkinfo           --------------------------
	.section	.note.nv.tkinfo,"",@"SHT_NOTE"
	.sectionflags	@"SHF_NOTE_NV_TKINFO"
	.tkinfo
        /*0018*/ 	.word	0x00000002
        /*0030*/ 	.string	""
        /*0030*/ 	.string	"ptxas"
        /*0030*/ 	.string	"Cuda compilation tools, release 13.0, V13.0.88"
        /*0030*/ 	.string	"Build cuda_13.0.r13.0/compiler.36424714_0"
        /*0030*/ 	.string	"-arch sm_100 -m 64 "



//--------------------- .note.nv.cuinfo           --------------------------
	.section	.note.nv.cuinfo,"",@"SHT_NOTE"
	.sectionflags	@"SHF_NOTE_NV_CUINFO"
        /*0018*/ 	.short	0x0002
        /*001a*/ 	.short	0x0064
        /*001c*/ 	.short	0x0082
	.zero		2


//--------------------- .nv.info                  --------------------------
	.section	.nv.info,"",@"SHT_CUDA_INFO"
	.align	4


	//----- nvinfo : EIATTR_REGCOUNT
	.align		4
        /*0000*/ 	.byte	0x04, 0x2f
        /*0002*/ 	.short	(.L_2 - .L_1)
	.align		4
.L_1:
        /*0004*/ 	.word	index@(_Z15factorialKernelv)
        /*0008*/ 	.word	0x00000018


	//----- nvinfo : EIATTR_FRAME_SIZE
	.align		4
.L_2:
        /*000c*/ 	.byte	0x04, 0x11
        /*000e*/ 	.short	(.L_4 - .L_3)
	.align		4
.L_3:
        /*0010*/ 	.word	index@(_Z15factorialKernelv)
        /*0014*/ 	.word	0x00000008


	//----- nvinfo : EIATTR_MIN_STACK_SIZE
	.align		4
.L_4:
        /*0018*/ 	.byte	0x04, 0x12
        /*001a*/ 	.short	(.L_6 - .L_5)
	.align		4
.L_5:
        /*001c*/ 	.word	index@(_Z15factorialKernelv)
        /*0020*/ 	.word	0x00000008
.L_6:


//--------------------- .nv.compat                --------------------------
	.section	.nv.compat,"",@"SHT_CUDA_COMPAT_INFO"
	.align	4
        /*0000*/ 	.byte	0x02, 0x09, 0x00, 0x00, 0x02, 0x02, 0x01, 0x00, 0x02, 0x05, 0x05, 0x00, 0x03, 0x07, 0x01, 0x01
        /*0010*/ 	.byte	0x02, 0x03, 0x00, 0x00, 0x02, 0x06, 0x01, 0x00, 0x04, 0x0b, 0x08, 0x00, 0x09, 0x00, 0x00, 0x00
        /*0020*/ 	.byte	0x00, 0x00, 0x00, 0x00


//--------------------- .nv.info._Z15factorialKernelv --------------------------
	.section	.nv.info._Z15factorialKernelv,"",@"SHT_CUDA_INFO"
	.sectionflags	@""
	.align	4


	//----- nvinfo : EIATTR_CUDA_API_VERSION
	.align		4
        /*0000*/ 	.byte	0x04, 0x37
        /*0002*/ 	.short	(.L_8 - .L_7)
.L_7:
        /*0004*/ 	.word	0x00000082


	//----- nvinfo : EIATTR_SPARSE_MMA_MASK
	.align		4
.L_8:
        /*0008*/ 	.byte	0x03, 0x50
        /*000a*/ 	.short	0x0000


	//----- nvinfo : EIATTR_MAXREG_COUNT
	.align		4
        /*000c*/ 	.byte	0x03, 0x1b
        /*000e*/ 	.short	0x00ff


	//----- nvinfo : EIATTR_EXTERNS
	.align		4
        /*0010*/ 	.byte	0x04, 0x0f
        /*0012*/ 	.short	(.L_10 - .L_9)


	//   ....[0]....
	.align		4
.L_9:
        /*0014*/ 	.word	index@(vprintf)


	//----- nvinfo : EIATTR_MERCURY_ISA_VERSION
	.align		4
.L_10:
        /*0018*/ 	.byte	0x03, 0x5f
        /*001a*/ 	.short	0x0101


	//----- nvinfo : EIATTR_VRC_CTA_INIT_COUNT
	.align		4
        /*001c*/ 	.byte	0x02, 0x4a
	.zero		1
	.zero		1


	//----- nvinfo : EIATTR_SYSCALL_OFFSETS
	.align		4
        /*0020*/ 	.byte	0x04, 0x46
        /*0022*/ 	.short	(.L_12 - .L_11)


	//   ....[0]....
.L_11:
        /*0024*/ 	.word	0x00000390


	//----- nvinfo : EIATTR_EXIT_INSTR_OFFSETS
	.align		4
.L_12:
        /*0028*/ 	.byte	0x04, 0x1c
        /*002a*/ 	.short	(.L_14 - .L_13)


	//   ....[0]....
.L_13:
        /*002c*/ 	.word	0x000003a0


	//----- nvinfo : EIATTR_CRS_STACK_SIZE
	.align		4
.L_14:
        /*0030*/ 	.byte	0x04, 0x1e
        /*0032*/ 	.short	(.L_16 - .L_15)
.L_15:
        /*0034*/ 	.word	0x00000000


	//----- nvinfo : EIATTR_SW_WAR
	.align		4
.L_16:
        /*0038*/ 	.byte	0x04, 0x36
        /*003a*/ 	.short	(.L_18 - .L_17)
.L_17:
        /*003c*/ 	.word	0x00000008
.L_18:


//--------------------- .nv.callgraph             --------------------------
	.section	.nv.callgraph,"",@"SHT_CUDA_CALLGRAPH"
	.align	4
	.sectionentsize	8
	.align		4
        /*0000*/ 	.word	0x00000000
	.align		4
        /*0004*/ 	.word	0xffffffff
	.align		4
        /*0008*/ 	.word	index@(_Z15factorialKernelv)
	.align		4
        /*000c*/ 	.word	index@(vprintf)
	.align		4
        /*0010*/ 	.word	0x00000000
	.align		4
        /*0014*/ 	.word	0xfffffffe
	.align		4
        /*0018*/ 	.word	0x00000000
	.align		4
        /*001c*/ 	.word	0xfffffffd
	.align		4
        /*0020*/ 	.word	0x00000000
	.align		4
        /*0024*/ 	.word	0xfffffffc


//--------------------- .nv.constant4             --------------------------
	.section	.nv.constant4,"a",@progbits
	.align	8
	.align		8
.nv.constant4:
        /*0000*/ 	.dword	vprintf
	.align		8
        /*0008*/ 	.dword	$str


//--------------------- .text._Z15factorialKernelv --------------------------
	.section	.text._Z15factorialKernelv,"ax",@progbits
	.align	128
        .global         _Z15factorialKernelv
        .type           _Z15factorialKernelv,@function
        .size           _Z15factorialKernelv,(.L_x_8 - _Z15factorialKernelv)
        .other          _Z15factorialKernelv,@"STO_CUDA_ENTRY STV_DEFAULT"
_Z15factorialKernelv:
.text._Z15factorialKernelv:
[----:B------:R-:W0:Y:S01]  /*0000*/  LDC R1, c[0x0][0x37c] ;  /* 0x0000df00ff017b82 */ /* 0x000e220000000800 */
[----:B------:R-:W1:Y:S01]  /*0010*/  S2R R2, SR_TID.X ;  /* 0x0000000000027919 */ /* 0x000e620000002100 */
[----:B------:R-:W2:Y:S01]  /*0020*/  LDCU UR4, c[0x0][0x2f8] ;  /* 0x00005f00ff0477ac */ /* 0x000ea20008000800 */
[----:B0-----:R-:W-:Y:S01]  /*0030*/  VIADD R1, R1, 0xfffffff8 ;  /* 0xfffffff801017836 */ /* 0x001fe20000000000 */
[----:B------:R-:W-:Y:S01]  /*0040*/  BSSY.RECONVERGENT B0, `(.L_x_0) ;  /* 0x000002d000007945 */ /* 0x000fe20003800200 */
[----:B------:R-:W-:Y:S01]  /*0050*/  IMAD.MOV.U32 R3, RZ, RZ, 0x1 ;  /* 0x00000001ff037424 */ /* 0x000fe200078e00ff */
[----:B------:R-:W0:Y:S02]  /*0060*/  LDCU UR5, c[0x0][0x2fc] ;  /* 0x00005f80ff0577ac */ /* 0x000e240008000800 */
[----:B--2---:R-:W-:-:S05]  /*0070*/  IADD3 R6, P1, PT, R1, UR4, RZ ;  /* 0x0000000401067c10 */ /* 0x004fca000ff3e0ff */
[----:B0-----:R-:W-:Y:S01]  /*0080*/  IMAD.X R7, RZ, RZ, UR5, P1 ;  /* 0x00000005ff077e24 */ /* 0x001fe200088e06ff */
[----:B-1----:R-:W-:-:S13]  /*0090*/  ISETP.NE.AND P0, PT, R2, RZ, PT ;  /* 0x000000ff0200720c */ /* 0x002fda0003f05270 */
[----:B------:R-:W-:Y:S05]  /*00a0*/  @!P0 BRA `(.L_x_1) ;  /* 0x0000000000988947 */ /* 0x000fea0003800000 */
[C---:B------:R-:W-:Y:S01]  /*00b0*/  ISETP.GE.U32.AND P1, PT, R2.reuse, 0x4, PT ;  /* 0x000000040200780c */ /* 0x040fe20003f26070 */
[----:B------:R-:W-:Y:S01]  /*00c0*/  IMAD.MOV.U32 R12, RZ, RZ, RZ ;  /* 0x000000ffff0c7224 */ /* 0x000fe200078e00ff */
[----:B------:R-:W-:Y:S01]  /*00d0*/  LOP3.LUT R11, R2, 0x3, RZ, 0xc0, !PT ;  /* 0x00000003020b7812 */ /* 0x000fe200078ec0ff */
[----:B------:R-:W-:Y:S01]  /*00e0*/  BSSY.RECONVERGENT B1, `(.L_x_2) ;  /* 0x0000019000017945 */ /* 0x000fe20003800200 */
[----:B------:R-:W-:Y:S02]  /*00f0*/  HFMA2 R9, -RZ, RZ, 0, 5.9604644775390625e-08 ;  /* 0x00000001ff097431 */ /* 0x000fe400000001ff */
[----:B------:R-:W-:Y:S01]  /*0100*/  IMAD.MOV.U32 R3, RZ, RZ, 0x1 ;  /* 0x00000001ff037424 */ /* 0x000fe200078e00ff */
[----:B------:R-:W-:-:S04]  /*0110*/  ISETP.NE.U32.AND P0, PT, R11, RZ, PT ;  /* 0x000000ff0b00720c */ /* 0x000fc80003f05070 */
[----:B------:R-:W-:Y:S02]  /*0120*/  ISETP.NE.AND.EX P0, PT, R12, RZ, PT, P0 ;  /* 0x000000ff0c00720c */ /* 0x000fe40003f05300 */
[----:B------:R-:W-:Y:S11]  /*0130*/  @!P1 BRA `(.L_x_3) ;  /* 0x00000000004c9947 */ /* 0x000ff60003800000 */
[----:B------:R-:W-:Y:S01]  /*0140*/  LOP3.LUT R8, R2, 0x3fc, RZ, 0xc0, !PT ;  /* 0x000003fc02087812 */ /* 0x000fe200078ec0ff */
[----:B------:R-:W-:Y:S01]  /*0150*/  IMAD.MOV.U32 R9, RZ, RZ, 0x1 ;  /* 0x00000001ff097424 */ /* 0x000fe200078e00ff */
[----:B------:R-:W-:Y:S01]  /*0160*/  MOV R0, 0x2 ;  /* 0x0000000200007802 */ /* 0x000fe20000000f00 */
[----:B------:R-:W-:Y:S02]  /*0170*/  IMAD.MOV.U32 R10, RZ, RZ, RZ ;  /* 0x000000ffff0a7224 */ /* 0x000fe400078e00ff */
[----:B------:R-:W-:-:S07]  /*0180*/  IMAD.MOV.U32 R3, RZ, RZ, 0x1 ;  /* 0x00000001ff037424 */ /* 0x000fce00078e00ff */
.L_x_4:
[----:B------:R-:W-:Y:S01]  /*0190*/  IADD3 R9, P1, PT, R9, 0x4, RZ ;  /* 0x0000000409097810 */ /* 0x000fe20007f3e0ff */
[----:B------:R-:W-:-:S03]  /*01a0*/  VIADD R4, R0, 0xffffffff ;  /* 0xffffffff00047836 */ /* 0x000fc60000000000 */
[----:B------:R-:W-:Y:S01]  /*01b0*/  IADD3 R5, P2, PT, R9, -R8, RZ ;  /* 0x8000000809057210 */ /* 0x000fe20007f5e0ff */
[----:B------:R-:W-:Y:S02]  /*01c0*/  IMAD.X R10, RZ, RZ, R10, P1 ;  /* 0x000000ffff0a7224 */ /* 0x000fe400008e060a */
[----:B------:R-:W-:Y:S01]  /*01d0*/  IMAD R3, R4, R3, RZ ;  /* 0x0000000304037224 */ /* 0x000fe200078e02ff */
[----:B------:R-:W-:Y:S02]  /*01e0*/  ISETP.NE.U32.AND P1, PT, R5, 0x1, PT ;  /* 0x000000010500780c */ /* 0x000fe40003f25070 */
[----:B------:R-:W-:Y:S01]  /*01f0*/  IADD3.X R4, PT, PT, R10, -0x1, RZ, P2, !PT ;  /* 0xffffffff0a047810 */ /* 0x000fe200017fe4ff */
[-C--:B------:R-:W-:Y:S01]  /*0200*/  IMAD R5, R3, R0.reuse, RZ ;  /* 0x0000000003057224 */ /* 0x080fe200078e02ff */
[----:B------:R-:W-:Y:S02]  /*0210*/  IADD3 R3, PT, PT, R0, 0x2, RZ ;  /* 0x0000000200037810 */ /* 0x000fe40007ffe0ff */
[----:B------:R-:W-:Y:S01]  /*0220*/  ISETP.NE.AND.EX P1, PT, R4, RZ, PT, P1 ;  /* 0x000000ff0400720c */ /* 0x000fe20003f25310 */
[----:B------:R-:W-:-:S02]  /*0230*/  IMAD R4, R5, R0, R5 ;  /* 0x0000000005047224 */ /* 0x000fc400078e0205 */
[----:B------:R-:W-:Y:S02]  /*0240*/  VIADD R0, R0, 0x4 ;  /* 0x0000000400007836 */ /* 0x000fe40000000000 */
[----:B------:R-:W-:-:S08]  /*0250*/  IMAD R3, R3, R4, RZ ;  /* 0x0000000403037224 */ /* 0x000fd000078e02ff */
[----:B------:R-:W-:Y:S05]  /*0260*/  @P1 BRA `(.L_x_4) ;  /* 0xfffffffc00c81947 */ /* 0x000fea000383ffff */
.L_x_3:
[----:B------:R-:W-:Y:S05]  /*0270*/  BSYNC.RECONVERGENT B1 ;  /* 0x0000000000017941 */ /* 0x000fea0003800200 */
.L_x_2:
[----:B------:R-:W-:Y:S05]  /*0280*/  @!P0 BRA `(.L_x_1) ;  /* 0x0000000000208947 */ /* 0x000fea0003800000 */
[----:B------:R-:W-:-:S07]  /*0290*/  IMAD.MOV.U32 R0, RZ, RZ, R9 ;  /* 0x000000ffff007224 */ /* 0x000fce00078e0009 */
.L_x_5:
[----:B------:R-:W-:Y:S01]  /*02a0*/  IADD3 R11, P0, PT, R11, -0x1, RZ ;  /* 0xffffffff0b0b7810 */ /* 0x000fe20007f1e0ff */
[C---:B------:R-:W-:Y:S02]  /*02b0*/  IMAD R3, R0.reuse, R3, RZ ;  /* 0x0000000300037224 */ /* 0x040fe400078e02ff */
[----:B------:R-:W-:Y:S01]  /*02c0*/  VIADD R0, R0, 0x1 ;  /* 0x0000000100007836 */ /* 0x000fe20000000000 */
[----:B------:R-:W-:Y:S02]  /*02d0*/  IADD3.X R12, PT, PT, R12, -0x1, RZ, P0, !PT ;  /* 0xffffffff0c0c7810 */ /* 0x000fe400007fe4ff */
[----:B------:R-:W-:-:S04]  /*02e0*/  ISETP.NE.U32.AND P0, PT, R11, RZ, PT ;  /* 0x000000ff0b00720c */ /* 0x000fc80003f05070 */
[----:B------:R-:W-:-:S13]  /*02f0*/  ISETP.NE.AND.EX P0, PT, R12, RZ, PT, P0 ;  /* 0x000000ff0c00720c */ /* 0x000fda0003f05300 */
[----:B------:R-:W-:Y:S05]  /*0300*/  @P0 BRA `(.L_x_5) ;  /* 0xfffffffc00e40947 */ /* 0x000fea000383ffff */
.L_x_1:
[----:B------:R-:W-:Y:S05]  /*0310*/  BSYNC.RECONVERGENT B0 ;  /* 0x0000000000007941 */ /* 0x000fea0003800200 */
.L_x_0:
[----:B------:R-:W-:Y:S01]  /*0320*/  MOV R0, 0x0 ;  /* 0x0000000000007802 */ /* 0x000fe20000000f00 */
[----:B------:R0:W-:Y:S01]  /*0330*/  STL.64 [R1], R2 ;  /* 0x0000000201007387 */ /* 0x0001e20000100a00 */
[----:B------:R-:W1:Y:S02]  /*0340*/  LDCU.64 UR4, c[0x4][0x8] ;  /* 0x01000100ff0477ac */ /* 0x000e640008000a00 */
[----:B------:R0:W2:Y:S01]  /*0350*/  LDC.64 R8, c[0x4][R0] ;  /* 0x0100000000087b82 */ /* 0x0000a20000000a00 */
[----:B-1----:R-:W-:Y:S01]  /*0360*/  MOV R4, UR4 ;  /* 0x0000000400047c02 */ /* 0x002fe20008000f00 */
[----:B0-----:R-:W-:-:S07]  /*0370*/  IMAD.U32 R5, RZ, RZ, UR5 ;  /* 0x00000005ff057e24 */ /* 0x001fce000f8e00ff */
[----:B------:R-:W-:-:S07]  /*0380*/  LEPC R20, `(.L_x_6) ;  /* 0x000000001014794e */ /* 0x000fce0000000000 */
[----:B--2---:R-:W-:Y:S05]  /*0390*/  CALL.ABS.NOINC R8 ;  /* 0x0000000008007343 */ /* 0x004fea0003c00000 */
.L_x_6:
[----:B------:R-:W-:Y:S05]  /*03a0*/  EXIT ;  /* 0x000000000000794d */ /* 0x000fea0003800000 */
.L_x_7:
[----:B------:R-:W-:-:S00]  /*03b0*/  BRA `(.L_x_7) ;  /* 0xfffffffc00fc7947 */ /* 0x000fc0000383ffff */
[----:B------:R-:W-:-:S00]  /*03c0*/  NOP ;  /* 0x0000000000007918 */ /* 0x000fc00000000000 */
        /* <DEDUP_REMOVED lines=11> */
.L_x_8:


//--------------------- .nv.global.init           --------------------------
	.section	.nv.global.init,"aw",@progbits
.nv.global.init:
	.type		$str,@object
	.size		$str,(.L_0 - $str)
$str:
        /*0000*/ 	.byte	0x25, 0x64, 0x21, 0x3d, 0x25, 0x64, 0x0a, 0x00
.L_0:


//--------------------- .nv.shared.reserved.0     --------------------------
	.section	.nv.shared.reserved.0,"aw",@nobits
	.weak		__nv_reservedSMEM_offset_0_alias
	.size		__nv_reservedSMEM_offset_0_alias, 0, 64
	.other		__nv_reservedSMEM_offset_0_alias,@"STO_CUDA_RESERVED_SHARED STV_DEFAULT"
__nv_reservedSMEM_offset_0_alias:
	.zero		0
	.zero		64


//--------------------- .nv.constant0._Z15factorialKernelv --------------------------
	.section	.nv.constant0._Z15factorialKernelv,"a",@progbits
	.sectionflags	@""
	.align	4
.nv.constant0._Z15factorialKernelv:
	.zero		896


//--------------------- SYMBOLS --------------------------

	.type		.nv.reservedSmem.offset0,@object
	.size		.nv.reservedSmem.offset0,0x4
	.type		vprintf,@function
